//
// Generated by NVIDIA NVVM Compiler
//
// Compiler Build ID: CL-36424714
// Cuda compilation tools, release 13.0, V13.0.88
// Based on NVVM 20.0.0
//

.version 9.0
.target sm_100
.address_size 64

	// .globl	_Z11warshallGPUPiij

.visible .entry _Z11warshallGPUPiij(
	.param .u64 .ptr .align 1 _Z11warshallGPUPiij_param_0,
	.param .u32 _Z11warshallGPUPiij_param_1,
	.param .u32 _Z11warshallGPUPiij_param_2
)
{
	.reg .pred 	%p<3>;
	.reg .b32 	%r<18>;
	.reg .b64 	%rd<9>;

	ld.param.u64 	%rd2, [_Z11warshallGPUPiij_param_0];
	ld.param.u32 	%r3, [_Z11warshallGPUPiij_param_1];
	ld.param.u32 	%r4, [_Z11warshallGPUPiij_param_2];
	cvta.to.global.u64 	%rd1, %rd2;
	mov.u32 	%r5, %ctaid.x;
	mov.u32 	%r6, %ntid.x;
	mov.u32 	%r7, %tid.x;
	mad.lo.s32 	%r1, %r5, %r6, %r7;
	mad.lo.s32 	%r8, %r4, %r3, %r1;
	mul.wide.u32 	%rd3, %r8, 4;
	add.s64 	%rd4, %rd1, %rd3;
	ld.global.u32 	%r9, [%rd4];
	setp.ne.s32 	%p1, %r9, 1;
	@%p1 bra 	$L__BB0_3;
	mov.u32 	%r10, %tid.y;
	mov.u32 	%r11, %ntid.y;
	mov.u32 	%r12, %ctaid.y;
	mad.lo.s32 	%r13, %r12, %r11, %r10;
	mul.lo.s32 	%r2, %r4, %r13;
	add.s32 	%r14, %r2, %r3;
	mul.wide.u32 	%rd5, %r14, 4;
	add.s64 	%rd6, %rd1, %rd5;
	ld.global.u32 	%r15, [%rd6];
	setp.ne.s32 	%p2, %r15, 1;
	@%p2 bra 	$L__BB0_3;
	add.s32 	%r16, %r2, %r1;
	mul.wide.u32 	%rd7, %r16, 4;
	add.s64 	%rd8, %rd1, %rd7;
	mov.b32 	%r17, 1;
	st.global.u32 	[%rd8], %r17;
$L__BB0_3:
	ret;

}


// ===== COMPILED SASS (sm_100) =====

	.target	sm_100

	.elftype	@"ET_EXEC"


//--------------------- .note.nv.tkinfo           --------------------------
	.section	.note.nv.tkinfo,"",@"SHT_NOTE"
	.sectionflags	@"SHF_NOTE_NV_TKINFO"
	.tkinfo
        /*0018*/ 	.word	0x00000002
        /*0030*/ 	.string	""
        /*0030*/ 	.string	"ptxas"
        /*0030*/ 	.string	"Cuda compilation tools, release 13.0, V13.0.88"
        /*0030*/ 	.string	"Build cuda_13.0.r13.0/compiler.36424714_0"
        /*0030*/ 	.string	"-arch sm_100 -m 64 "



//--------------------- .note.nv.cuinfo           --------------------------
	.section	.note.nv.cuinfo,"",@"SHT_NOTE"
	.sectionflags	@"SHF_NOTE_NV_CUINFO"
        /*0018*/ 	.short	0x0002
        /*001a*/ 	.short	0x0064
        /*001c*/ 	.short	0x0082
	.zero		2


//--------------------- .nv.info                  --------------------------
	.section	.nv.info,"",@"SHT_CUDA_INFO"
	.align	4


	//----- nvinfo : EIATTR_REGCOUNT
	.align		4
        /*0000*/ 	.byte	0x04, 0x2f
        /*0002*/ 	.short	(.L_1 - .L_0)
	.align		4
.L_0:
        /*0004*/ 	.word	index@(_Z11warshallGPUPiij)
        /*0008*/ 	.word	0x0000000c


	//----- nvinfo : EIATTR_FRAME_SIZE
	.align		4
.L_1:
        /*000c*/ 	.byte	0x04, 0x11
        /*000e*/ 	.short	(.L_3 - .L_2)
	.align		4
.L_2:
        /*0010*/ 	.word	index@(_Z11warshallGPUPiij)
        /*0014*/ 	.word	0x00000000


	//----- nvinfo : EIATTR_MIN_STACK_SIZE
	.align		4
.L_3:
        /*0018*/ 	.byte	0x04, 0x12
        /*001a*/ 	.short	(.L_5 - .L_4)
	.align		4
.L_4:
        /*001c*/ 	.word	index@(_Z11warshallGPUPiij)
        /*0020*/ 	.word	0x00000000
.L_5:


//--------------------- .nv.compat                --------------------------
	.section	.nv.compat,"",@"SHT_CUDA_COMPAT_INFO"
	.align	4
        /*0000*/ 	.byte	0x02, 0x09, 0x00, 0x00, 0x02, 0x02, 0x01, 0x00, 0x02, 0x05, 0x05, 0x00, 0x03, 0x07, 0x01, 0x01
        /*0010*/ 	.byte	0x02, 0x03, 0x00, 0x00, 0x02, 0x06, 0x01, 0x00, 0x04, 0x0b, 0x08, 0x00, 0x09, 0x00, 0x00, 0x00
        /*0020*/ 	.byte	0x00, 0x00, 0x00, 0x00


//--------------------- .nv.info._Z11warshallGPUPiij --------------------------
	.section	.nv.info._Z11warshallGPUPiij,"",@"SHT_CUDA_INFO"
	.sectionflags	@""
	.align	4


	//----- nvinfo : EIATTR_CUDA_API_VERSION
	.align		4
        /*0000*/ 	.byte	0x04, 0x37
        /*0002*/ 	.short	(.L_7 - .L_6)
.L_6:
        /*0004*/ 	.word	0x00000082


	//----- nvinfo : EIATTR_KPARAM_INFO
	.align		4
.L_7:
        /*0008*/ 	.byte	0x04, 0x17
        /*000a*/ 	.short	(.L_9 - .L_8)
.L_8:
        /*000c*/ 	.word	0x00000000
        /*0010*/ 	.short	0x0002
        /*0012*/ 	.short	0x000c
        /*0014*/ 	.byte	0x00, 0xf0, 0x11, 0x00


	//----- nvinfo : EIATTR_KPARAM_INFO
	.align		4
.L_9:
        /*0018*/ 	.byte	0x04, 0x17
        /*001a*/ 	.short	(.L_11 - .L_10)
.L_10:
        /*001c*/ 	.word	0x00000000
        /*0020*/ 	.short	0x0001
        /*0022*/ 	.short	0x0008
        /*0024*/ 	.byte	0x00, 0xf0, 0x11, 0x00


	//----- nvinfo : EIATTR_KPARAM_INFO
	.align		4
.L_11:
        /*0028*/ 	.byte	0x04, 0x17
        /*002a*/ 	.short	(.L_13 - .L_12)
.L_12:
        /*002c*/ 	.word	0x00000000
        /*0030*/ 	.short	0x0000
        /*0032*/ 	.short	0x0000
        /*0034*/ 	.byte	0x00, 0xf5, 0x21, 0x00


	//----- nvinfo : EIATTR_SPARSE_MMA_MASK
	.align		4
.L_13:
        /*0038*/ 	.byte	0x03, 0x50
        /*003a*/ 	.short	0x0000


	//----- nvinfo : EIATTR_MAXREG_COUNT
	.align		4
        /*003c*/ 	.byte	0x03, 0x1b
        /*003e*/ 	.short	0x00ff


	//----- nvinfo : EIATTR_MERCURY_ISA_VERSION
	.align		4
        /*0040*/ 	.byte	0x03, 0x5f
        /*0042*/ 	.short	0x0101


	//----- nvinfo : EIATTR_VRC_CTA_INIT_COUNT
	.align		4
        /*0044*/ 	.byte	0x02, 0x4a
	.zero		1
	.zero		1


	//----- nvinfo : EIATTR_EXIT_INSTR_OFFSETS
	.align		4
        /*0048*/ 	.byte	0x04, 0x1c
        /*004a*/ 	.short	(.L_15 - .L_14)


	//   ....[0]....
.L_14:
        /*004c*/ 	.word	0x000000c0


	//   ....[1]....
        /*0050*/ 	.word	0x00000150


	//   ....[2]....
        /*0054*/ 	.word	0x000001a0


	//----- nvinfo : EIATTR_CBANK_PARAM_SIZE
	.align		4
.L_15:
        /*0058*/ 	.byte	0x03, 0x19
        /*005a*/ 	.short	0x0010


	//----- nvinfo : EIATTR_PARAM_CBANK
	.align		4
        /*005c*/ 	.byte	0x04, 0x0a
        /*005e*/ 	.short	(.L_17 - .L_16)
	.align		4
.L_16:
        /*0060*/ 	.word	index@(.nv.constant0._Z11warshallGPUPiij)
        /*0064*/ 	.short	0x0380
        /*0066*/ 	.short	0x0010


	//----- nvinfo : EIATTR_SW_WAR
	.align		4
.L_17:
        /*0068*/ 	.byte	0x04, 0x36
        /*006a*/ 	.short	(.L_19 - .L_18)
.L_18:
        /*006c*/ 	.word	0x00000008
.L_19:


//--------------------- .nv.callgraph             --------------------------
	.section	.nv.callgraph,"",@"SHT_CUDA_CALLGRAPH"
	.align	4
	.sectionentsize	8
	.align		4
        /*0000*/ 	.word	0x00000000
	.align		4
        /*0004*/ 	.word	0xffffffff
	.align		4
        /*0008*/ 	.word	0x00000000
	.align		4
        /*000c*/ 	.word	0xfffffffe
	.align		4
        /*0010*/ 	.word	0x00000000
	.align		4
        /*0014*/ 	.word	0xfffffffd
	.align		4
        /*0018*/ 	.word	0x00000000
	.align		4
        /*001c*/ 	.word	0xfffffffc


//--------------------- .text._Z11warshallGPUPiij --------------------------
	.section	.text._Z11warshallGPUPiij,"ax",@progbits
	.align	128
        .global         _Z11warshallGPUPiij
        .type           _Z11warshallGPUPiij,@function
        .size           _Z11warshallGPUPiij,(.L_x_1 - _Z11warshallGPUPiij)
        .other          _Z11warshallGPUPiij,@"STO_CUDA_ENTRY STV_DEFAULT"
_Z11warshallGPUPiij:
.text._Z11warshallGPUPiij:
[----:B------:R-:W-:Y:S01]  /*0000*/  LDC R1, c[0x0][0x37c] ;  /* 0x0000df00ff017b82 */ /* 0x000fe20000000800 */
[----:B------:R-:W0:Y:S07]  /*0010*/  S2R R5, SR_TID.X ;  /* 0x0000000000057919 */ /* 0x000e2e0000002100 */
[----:B------:R-:W0:Y:S01]  /*0020*/  S2UR UR6, SR_CTAID.X ;  /* 0x00000000000679c3 */ /* 0x000e220000002500 */
[----:B------:R-:W1:Y:S07]  /*0030*/  LDCU.64 UR4, c[0x0][0x358] ;  /* 0x00006b00ff0477ac */ /* 0x000e6e0008000a00 */
[----:B------:R-:W0:Y:S08]  /*0040*/  LDC R0, c[0x0][0x360] ;  /* 0x0000d800ff007b82 */ /* 0x000e300000000800 */
[----:B------:R-:W2:Y:S08]  /*0050*/  LDC.64 R8, c[0x0][0x388] ;  /* 0x0000e200ff087b82 */ /* 0x000eb00000000a00 */
[----:B------:R-:W3:Y:S01]  /*0060*/  LDC.64 R2, c[0x0][0x380] ;  /* 0x0000e000ff027b82 */ /* 0x000ee20000000a00 */
[----:B0-----:R-:W-:-:S04]  /*0070*/  IMAD R0, R0, UR6, R5 ;  /* 0x0000000600007c24 */ /* 0x001fc8000f8e0205 */
[----:B--2---:R-:W-:-:S04]  /*0080*/  IMAD R5, R9, R8, R0 ;  /* 0x0000000809057224 */ /* 0x004fc800078e0200 */
[----:B---3--:R-:W-:-:S06]  /*0090*/  IMAD.WIDE.U32 R4, R5, 0x4, R2 ;  /* 0x0000000405047825 */ /* 0x008fcc00078e0002 */
[----:B-1----:R-:W2:Y:S02]  /*00a0*/  LDG.E R4, desc[UR4][R4.64] ;  /* 0x0000000404047981 */ /* 0x002ea4000c1e1900 */
[----:B--2---:R-:W-:-:S13]  /*00b0*/  ISETP.NE.AND P0, PT, R4, 0x1, PT ;  /* 0x000000010400780c */ /* 0x004fda0003f05270 */
[----:B------:R-:W-:Y:S05]  /*00c0*/  @P0 EXIT ;  /* 0x000000000000094d */ /* 0x000fea0003800000 */
[----:B------:R-:W0:Y:S01]  /*00d0*/  S2R R6, SR_TID.Y ;  /* 0x0000000000067919 */ /* 0x000e220000002200 */
[----:B------:R-:W0:Y:S01]  /*00e0*/  LDCU UR6, c[0x0][0x364] ;  /* 0x00006c80ff0677ac */ /* 0x000e220008000800 */
[----:B------:R-:W0:Y:S02]  /*00f0*/  S2R R5, SR_CTAID.Y ;  /* 0x0000000000057919 */ /* 0x000e240000002600 */
[----:B0-----:R-:W-:-:S04]  /*0100*/  IMAD R6, R5, UR6, R6 ;  /* 0x0000000605067c24 */ /* 0x001fc8000f8e0206 */
[----:B------:R-:W-:-:S04]  /*0110*/  IMAD R5, R6, R9, R8 ;  /* 0x0000000906057224 */ /* 0x000fc800078e0208 */
[----:B------:R-:W-:-:S06]  /*0120*/  IMAD.WIDE.U32 R4, R5, 0x4, R2 ;  /* 0x0000000405047825 */ /* 0x000fcc00078e0002 */
[----:B------:R-:W2:Y:S02]  /*0130*/  LDG.E R4, desc[UR4][R4.64] ;  /* 0x0000000404047981 */ /* 0x000ea4000c1e1900 */
[----:B--2---:R-:W-:-:S13]  /*0140*/  ISETP.NE.AND P0, PT, R4, 0x1, PT ;  /* 0x000000010400780c */ /* 0x004fda0003f05270 */
[----:B------:R-:W-:Y:S05]  /*0150*/  @P0 EXIT ;  /* 0x000000000000094d */ /* 0x000fea0003800000 */
[----:B------:R-:W-:Y:S02]  /*0160*/  IMAD R5, R6, R9, R0 ;  /* 0x0000000906057224 */ /* 0x000fe400078e0200 */
[----:B------:R-:W-:Y:S02]  /*0170*/  HFMA2 R7, -RZ, RZ, 0, 5.9604644775390625e-08 ;  /* 0x00000001ff077431 */ /* 0x000fe400000001ff */
[----:B------:R-:W-:-:S05]  /*0180*/  IMAD.WIDE.U32 R2, R5, 0x4, R2 ;  /* 0x0000000405027825 */ /* 0x000fca00078e0002 */
[----:B------:R-:W-:Y:S01]  /*0190*/  STG.E desc[UR4][R2.64], R7 ;  /* 0x0000000702007986 */ /* 0x000fe2000c101904 */
[----:B------:R-:W-:Y:S05]  /*01a0*/  EXIT ;  /* 0x000000000000794d */ /* 0x000fea0003800000 */
.L_x_0:
[----:B------:R-:W-:-:S00]  /*01b0*/  BRA `(.L_x_0) ;  /* 0xfffffffc00fc7947 */ /* 0x000fc0000383ffff */
[----:B------:R-:W-:-:S00]  /*01c0*/  NOP ;  /* 0x0000000000007918 */ /* 0x000fc00000000000 */
        /* <DEDUP_REMOVED lines=11> */
.L_x_1:


//--------------------- .nv.shared.reserved.0     --------------------------
	.section	.nv.shared.reserved.0,"aw",@nobits
	.weak		__nv_reservedSMEM_offset_0_alias
	.size		__nv_reservedSMEM_offset_0_alias, 0, 64
	.other		__nv_reservedSMEM_offset_0_alias,@"STO_CUDA_RESERVED_SHARED STV_DEFAULT"
__nv_reservedSMEM_offset_0_alias:
	.zero		0
	.zero		64


//--------------------- .nv.constant0._Z11warshallGPUPiij --------------------------
	.section	.nv.constant0._Z11warshallGPUPiij,"a",@progbits
	.sectionflags	@""
	.align	4
.nv.constant0._Z11warshallGPUPiij:
	.zero		912


//--------------------- SYMBOLS --------------------------

	.type		.nv.reservedSmem.offset0,@object
	.size		.nv.reservedSmem.offset0,0x4
